//
// Generated by NVIDIA NVVM Compiler
//
// Compiler Build ID: CL-36424714
// Cuda compilation tools, release 13.0, V13.0.88
// Based on NVVM 20.0.0
//

.version 9.0
.target sm_100
.address_size 64

	// .globl	_Z3addiPfS_Pj
.extern .func  (.param .b32 func_retval0) vprintf
(
	.param .b64 vprintf_param_0,
	.param .b64 vprintf_param_1
)
;
.global .align 1 .b8 $str[23] = {110, 117, 109, 84, 104, 114, 101, 97, 100, 115, 73, 110, 71, 114, 105, 100, 58, 32, 37, 100, 32, 10};
.global .align 1 .b8 $str$1[22] = {99, 117, 114, 114, 101, 110, 116, 84, 104, 114, 101, 97, 100, 73, 100, 58, 32, 37, 100, 32, 10};

.visible .entry _Z3addiPfS_Pj(
	.param .u32 _Z3addiPfS_Pj_param_0,
	.param .u64 .ptr .align 1 _Z3addiPfS_Pj_param_1,
	.param .u64 .ptr .align 1 _Z3addiPfS_Pj_param_2,
	.param .u64 .ptr .align 1 _Z3addiPfS_Pj_param_3
)
{
	.local .align 8 .b8 	__local_depot0[8];
	.reg .b64 	%SP;
	.reg .b64 	%SPL;
	.reg .pred 	%p<3>;
	.reg .b32 	%r<15>;
	.reg .b32 	%f<4>;
	.reg .b64 	%rd<16>;

	mov.u64 	%SPL, __local_depot0;
	cvta.local.u64 	%SP, %SPL;
	ld.param.u32 	%r5, [_Z3addiPfS_Pj_param_0];
	ld.param.u64 	%rd3, [_Z3addiPfS_Pj_param_1];
	ld.param.u64 	%rd4, [_Z3addiPfS_Pj_param_2];
	ld.param.u64 	%rd5, [_Z3addiPfS_Pj_param_3];
	cvta.to.global.u64 	%rd6, %rd5;
	add.u64 	%rd7, %SP, 0;
	add.u64 	%rd8, %SPL, 0;
	mov.u32 	%r6, %tid.x;
	mov.u32 	%r7, %ntid.x;
	mov.u32 	%r8, %ctaid.x;
	mad.lo.s32 	%r14, %r7, %r8, %r6;
	mov.u32 	%r9, %nctaid.x;
	mul.lo.s32 	%r2, %r7, %r9;
	st.global.u32 	[%rd6], %r2;
	st.local.u32 	[%rd8], %r2;
	mov.u64 	%rd9, $str;
	cvta.global.u64 	%rd10, %rd9;
	{ // callseq 0, 0
	.param .b64 param0;
	st.param.b64 	[param0], %rd10;
	.param .b64 param1;
	st.param.b64 	[param1], %rd7;
	.param .b32 retval0;
	call.uni (retval0), 
	vprintf, 
	(
	param0, 
	param1
	);
	ld.param.b32 	%r10, [retval0];
	} // callseq 0
	st.local.u32 	[%rd8], %r14;
	mov.u64 	%rd11, $str$1;
	cvta.global.u64 	%rd12, %rd11;
	{ // callseq 1, 0
	.param .b64 param0;
	st.param.b64 	[param0], %rd12;
	.param .b64 param1;
	st.param.b64 	[param1], %rd7;
	.param .b32 retval0;
	call.uni (retval0), 
	vprintf, 
	(
	param0, 
	param1
	);
	ld.param.b32 	%r12, [retval0];
	} // callseq 1
	setp.ge.u32 	%p1, %r14, %r5;
	@%p1 bra 	$L__BB0_3;
	cvta.to.global.u64 	%rd1, %rd3;
	cvta.to.global.u64 	%rd2, %rd4;
$L__BB0_2:
	mul.wide.u32 	%rd13, %r14, 4;
	add.s64 	%rd14, %rd1, %rd13;
	ld.global.f32 	%f1, [%rd14];
	add.s64 	%rd15, %rd2, %rd13;
	ld.global.f32 	%f2, [%rd15];
	add.f32 	%f3, %f1, %f2;
	st.global.f32 	[%rd15], %f3;
	add.s32 	%r14, %r14, %r2;
	setp.lt.u32 	%p2, %r14, %r5;
	@%p2 bra 	$L__BB0_2;
$L__BB0_3:
	ret;

}


// ===== COMPILED SASS (sm_100) =====

	.target	sm_100

	.elftype	@"ET_EXEC"


//--------------------- .note.nv.tkinfo           --------------------------
	.section	.note.nv.tkinfo,"",@"SHT_NOTE"
	.sectionflags	@"SHF_NOTE_NV_TKINFO"
	.tkinfo
        /*0018*/ 	.word	0x00000002
        /*0030*/ 	.string	""
        /*0030*/ 	.string	"ptxas"
        /*0030*/ 	.string	"Cuda compilation tools, release 13.0, V13.0.88"
        /*0030*/ 	.string	"Build cuda_13.0.r13.0/compiler.36424714_0"
        /*0030*/ 	.string	"-arch sm_100 -m 64 "



//--------------------- .note.nv.cuinfo           --------------------------
	.section	.note.nv.cuinfo,"",@"SHT_NOTE"
	.sectionflags	@"SHF_NOTE_NV_CUINFO"
        /*0018*/ 	.short	0x0002
        /*001a*/ 	.short	0x0064
        /*001c*/ 	.short	0x0082
	.zero		2


//--------------------- .nv.info                  --------------------------
	.section	.nv.info,"",@"SHT_CUDA_INFO"
	.align	4


	//----- nvinfo : EIATTR_REGCOUNT
	.align		4
        /*0000*/ 	.byte	0x04, 0x2f
        /*0002*/ 	.short	(.L_3 - .L_2)
	.align		4
.L_2:
        /*0004*/ 	.word	index@(_Z3addiPfS_Pj)
        /*0008*/ 	.word	0x00000018


	//----- nvinfo : EIATTR_FRAME_SIZE
	.align		4
.L_3:
        /*000c*/ 	.byte	0x04, 0x11
        /*000e*/ 	.short	(.L_5 - .L_4)
	.align		4
.L_4:
        /*0010*/ 	.word	index@(_Z3addiPfS_Pj)
        /*0014*/ 	.word	0x00000008


	//----- nvinfo : EIATTR_MIN_STACK_SIZE
	.align		4
.L_5:
        /*0018*/ 	.byte	0x04, 0x12
        /*001a*/ 	.short	(.L_7 - .L_6)
	.align		4
.L_6:
        /*001c*/ 	.word	index@(_Z3addiPfS_Pj)
        /*0020*/ 	.word	0x00000008
.L_7:


//--------------------- .nv.compat                --------------------------
	.section	.nv.compat,"",@"SHT_CUDA_COMPAT_INFO"
	.align	4
        /*0000*/ 	.byte	0x02, 0x09, 0x00, 0x00, 0x02, 0x02, 0x01, 0x00, 0x02, 0x05, 0x05, 0x00, 0x03, 0x07, 0x01, 0x01
        /*0010*/ 	.byte	0x02, 0x03, 0x00, 0x00, 0x02, 0x06, 0x01, 0x00, 0x04, 0x0b, 0x08, 0x00, 0x09, 0x00, 0x00, 0x00
        /*0020*/ 	.byte	0x00, 0x00, 0x00, 0x00


//--------------------- .nv.info._Z3addiPfS_Pj    --------------------------
	.section	.nv.info._Z3addiPfS_Pj,"",@"SHT_CUDA_INFO"
	.sectionflags	@""
	.align	4


	//----- nvinfo : EIATTR_CUDA_API_VERSION
	.align		4
        /*0000*/ 	.byte	0x04, 0x37
        /*0002*/ 	.short	(.L_9 - .L_8)
.L_8:
        /*0004*/ 	.word	0x00000082


	//----- nvinfo : EIATTR_KPARAM_INFO
	.align		4
.L_9:
        /*0008*/ 	.byte	0x04, 0x17
        /*000a*/ 	.short	(.L_11 - .L_10)
.L_10:
        /*000c*/ 	.word	0x00000000
        /*0010*/ 	.short	0x0003
        /*0012*/ 	.short	0x0018
        /*0014*/ 	.byte	0x00, 0xf5, 0x21, 0x00


	//----- nvinfo : EIATTR_KPARAM_INFO
	.align		4
.L_11:
        /*0018*/ 	.byte	0x04, 0x17
        /*001a*/ 	.short	(.L_13 - .L_12)
.L_12:
        /*001c*/ 	.word	0x00000000
        /*0020*/ 	.short	0x0002
        /*0022*/ 	.short	0x0010
        /*0024*/ 	.byte	0x00, 0xf5, 0x21, 0x00


	//----- nvinfo : EIATTR_KPARAM_INFO
	.align		4
.L_13:
        /*0028*/ 	.byte	0x04, 0x17
        /*002a*/ 	.short	(.L_15 - .L_14)
.L_14:
        /*002c*/ 	.word	0x00000000
        /*0030*/ 	.short	0x0001
        /*0032*/ 	.short	0x0008
        /*0034*/ 	.byte	0x00, 0xf5, 0x21, 0x00


	//----- nvinfo : EIATTR_KPARAM_INFO
	.align		4
.L_15:
        /*0038*/ 	.byte	0x04, 0x17
        /*003a*/ 	.short	(.L_17 - .L_16)
.L_16:
        /*003c*/ 	.word	0x00000000
        /*0040*/ 	.short	0x0000
        /*0042*/ 	.short	0x0000
        /*0044*/ 	.byte	0x00, 0xf0, 0x11, 0x00


	//----- nvinfo : EIATTR_SPARSE_MMA_MASK
	.align		4
.L_17:
        /*0048*/ 	.byte	0x03, 0x50
        /*004a*/ 	.short	0x0000


	//----- nvinfo : EIATTR_MAXREG_COUNT
	.align		4
        /*004c*/ 	.byte	0x03, 0x1b
        /*004e*/ 	.short	0x00ff


	//----- nvinfo : EIATTR_EXTERNS
	.align		4
        /*0050*/ 	.byte	0x04, 0x0f
        /*0052*/ 	.short	(.L_19 - .L_18)


	//   ....[0]....
	.align		4
.L_18:
        /*0054*/ 	.word	index@(vprintf)


	//----- nvinfo : EIATTR_MERCURY_ISA_VERSION
	.align		4
.L_19:
        /*0058*/ 	.byte	0x03, 0x5f
        /*005a*/ 	.short	0x0101


	//----- nvinfo : EIATTR_VRC_CTA_INIT_COUNT
	.align		4
        /*005c*/ 	.byte	0x02, 0x4a
	.zero		1
	.zero		1


	//----- nvinfo : EIATTR_SYSCALL_OFFSETS
	.align		4
        /*0060*/ 	.byte	0x04, 0x46
        /*0062*/ 	.short	(.L_21 - .L_20)


	//   ....[0]....
.L_20:
        /*0064*/ 	.word	0x00000180


	//   ....[1]....
        /*0068*/ 	.word	0x00000210


	//----- nvinfo : EIATTR_EXIT_INSTR_OFFSETS
	.align		4
.L_21:
        /*006c*/ 	.byte	0x04, 0x1c
        /*006e*/ 	.short	(.L_23 - .L_22)


	//   ....[0]....
.L_22:
        /*0070*/ 	.word	0x00000260


	//   ....[1]....
        /*0074*/ 	.word	0x00000300


	//----- nvinfo : EIATTR_CRS_STACK_SIZE
	.align		4
.L_23:
        /*0078*/ 	.byte	0x04, 0x1e
        /*007a*/ 	.short	(.L_25 - .L_24)
.L_24:
        /*007c*/ 	.word	0x00000000


	//----- nvinfo : EIATTR_CBANK_PARAM_SIZE
	.align		4
.L_25:
        /*0080*/ 	.byte	0x03, 0x19
        /*0082*/ 	.short	0x0020


	//----- nvinfo : EIATTR_PARAM_CBANK
	.align		4
        /*0084*/ 	.byte	0x04, 0x0a
        /*0086*/ 	.short	(.L_27 - .L_26)
	.align		4
.L_26:
        /*0088*/ 	.word	index@(.nv.constant0._Z3addiPfS_Pj)
        /*008c*/ 	.short	0x0380
        /*008e*/ 	.short	0x0020


	//----- nvinfo : EIATTR_SW_WAR
	.align		4
.L_27:
        /*0090*/ 	.byte	0x04, 0x36
        /*0092*/ 	.short	(.L_29 - .L_28)
.L_28:
        /*0094*/ 	.word	0x00000008
.L_29:


//--------------------- .nv.callgraph             --------------------------
	.section	.nv.callgraph,"",@"SHT_CUDA_CALLGRAPH"
	.align	4
	.sectionentsize	8
	.align		4
        /*0000*/ 	.word	0x00000000
	.align		4
        /*0004*/ 	.word	0xffffffff
	.align		4
        /*0008*/ 	.word	index@(_Z3addiPfS_Pj)
	.align		4
        /*000c*/ 	.word	index@(vprintf)
	.align		4
        /*0010*/ 	.word	0x00000000
	.align		4
        /*0014*/ 	.word	0xfffffffe
	.align		4
        /*0018*/ 	.word	0x00000000
	.align		4
        /*001c*/ 	.word	0xfffffffd
	.align		4
        /*0020*/ 	.word	0x00000000
	.align		4
        /*0024*/ 	.word	0xfffffffc


//--------------------- .nv.constant4             --------------------------
	.section	.nv.constant4,"a",@progbits
	.align	8
	.align		8
.nv.constant4:
        /*0000*/ 	.dword	vprintf
	.align		8
        /*0008*/ 	.dword	$str
	.align		8
        /*0010*/ 	.dword	$str$1


//--------------------- .text._Z3addiPfS_Pj       --------------------------
	.section	.text._Z3addiPfS_Pj,"ax",@progbits
	.align	128
        .global         _Z3addiPfS_Pj
        .type           _Z3addiPfS_Pj,@function
        .size           _Z3addiPfS_Pj,(.L_x_4 - _Z3addiPfS_Pj)
        .other          _Z3addiPfS_Pj,@"STO_CUDA_ENTRY STV_DEFAULT"
_Z3addiPfS_Pj:
.text._Z3addiPfS_Pj:
[----:B------:R-:W0:Y:S01]  /*0000*/  LDC R1, c[0x0][0x37c] ;  /* 0x0000df00ff017b82 */ /* 0x000e220000000800 */
[----:B------:R-:W1:Y:S07]  /*0010*/  LDCU UR5, c[0x0][0x2fc] ;  /* 0x00005f80ff0577ac */ /* 0x000e6e0008000800 */
[----:B------:R-:W2:Y:S01]  /*0020*/  LDC.64 R10, c[0x0][0x398] ;  /* 0x0000e600ff0a7b82 */ /* 0x000ea20000000a00 */
[----:B------:R-:W3:Y:S01]  /*0030*/  S2R R16, SR_TID.X ;  /* 0x0000000000107919 */ /* 0x000ee20000002100 */
[----:B0-----:R-:W-:Y:S01]  /*0040*/  VIADD R1, R1, 0xfffffff8 ;  /* 0xfffffff801017836 */ /* 0x001fe20000000000 */
[----:B------:R-:W0:Y:S01]  /*0050*/  LDCU UR6, c[0x0][0x360] ;  /* 0x00006c00ff0677ac */ /* 0x000e220008000800 */
[----:B------:R-:W-:Y:S01]  /*0060*/  MOV R17, 0x0 ;  /* 0x0000000000117802 */ /* 0x000fe20000000f00 */
[----:B------:R-:W3:Y:S01]  /*0070*/  S2R R3, SR_CTAID.X ;  /* 0x0000000000037919 */ /* 0x000ee20000002500 */
[----:B------:R-:W2:Y:S02]  /*0080*/  LDCU.64 UR36, c[0x0][0x358] ;  /* 0x00006b00ff2477ac */ /* 0x000ea40008000a00 */
[----:B------:R-:W0:Y:S01]  /*0090*/  LDC R2, c[0x0][0x370] ;  /* 0x0000dc00ff027b82 */ /* 0x000e220000000800 */
[----:B------:R-:W4:Y:S01]  /*00a0*/  LDCU UR4, c[0x0][0x2f8] ;  /* 0x00005f00ff0477ac */ /* 0x000f220008000800 */
[----:B------:R-:W5:Y:S06]  /*00b0*/  LDCU.64 UR8, c[0x4][0x8] ;  /* 0x01000100ff0877ac */ /* 0x000f6c0008000a00 */
[----:B------:R0:W3:Y:S01]  /*00c0*/  LDC.64 R8, c[0x4][R17] ;  /* 0x0100000011087b82 */ /* 0x0000e20000000a00 */
[----:B----4-:R-:W-:Y:S01]  /*00d0*/  IADD3 R18, P0, PT, R1, UR4, RZ ;  /* 0x0000000401127c10 */ /* 0x010fe2000ff1e0ff */
[----:B0-----:R-:W-:-:S03]  /*00e0*/  IMAD R2, R2, UR6, RZ ;  /* 0x0000000602027c24 */ /* 0x001fc6000f8e02ff */
[----:B-1----:R-:W-:Y:S01]  /*00f0*/  IADD3.X R19, PT, PT, RZ, UR5, RZ, P0, !PT ;  /* 0x00000005ff137c10 */ /* 0x002fe200087fe4ff */
[----:B-----5:R-:W-:Y:S01]  /*0100*/  IMAD.U32 R4, RZ, RZ, UR8 ;  /* 0x00000008ff047e24 */ /* 0x020fe2000f8e00ff */
[----:B------:R-:W-:Y:S01]  /*0110*/  MOV R5, UR9 ;  /* 0x0000000900057c02 */ /* 0x000fe20008000f00 */
[----:B------:R-:W-:Y:S01]  /*0120*/  IMAD.MOV.U32 R6, RZ, RZ, R18 ;  /* 0x000000ffff067224 */ /* 0x000fe200078e0012 */
[----:B--2---:R0:W-:Y:S01]  /*0130*/  STG.E desc[UR36][R10.64], R2 ;  /* 0x000000020a007986 */ /* 0x0041e2000c101924 */
[----:B---3--:R-:W-:Y:S01]  /*0140*/  IMAD R16, R3, UR6, R16 ;  /* 0x0000000603107c24 */ /* 0x008fe2000f8e0210 */
[----:B------:R-:W-:Y:S02]  /*0150*/  MOV R7, R19 ;  /* 0x0000001300077202 */ /* 0x000fe40000000f00 */
[----:B------:R0:W-:Y:S05]  /*0160*/  STL [R1], R2 ;  /* 0x0000000201007387 */ /* 0x0001ea0000100800 */
[----:B------:R-:W-:-:S07]  /*0170*/  LEPC R20, `(.L_x_0) ;  /* 0x000000001014794e */ /* 0x000fce0000000000 */
[----:B0-----:R-:W-:Y:S05]  /*0180*/  CALL.ABS.NOINC R8 ;  /* 0x0000000008007343 */ /* 0x001fea0003c00000 */
.L_x_0:
[----:B------:R0:W-:Y:S01]  /*0190*/  STL [R1], R16 ;  /* 0x0000001001007387 */ /* 0x0001e20000100800 */
[----:B------:R0:W1:Y:S01]  /*01a0*/  LDC.64 R8, c[0x4][R17] ;  /* 0x0100000011087b82 */ /* 0x0000620000000a00 */
[----:B------:R-:W2:Y:S01]  /*01b0*/  LDCU.64 UR4, c[0x4][0x10] ;  /* 0x01000200ff0477ac */ /* 0x000ea20008000a00 */
[----:B------:R-:W-:Y:S01]  /*01c0*/  IMAD.MOV.U32 R6, RZ, RZ, R18 ;  /* 0x000000ffff067224 */ /* 0x000fe200078e0012 */
[----:B------:R-:W-:Y:S01]  /*01d0*/  MOV R7, R19 ;  /* 0x0000001300077202 */ /* 0x000fe20000000f00 */
[----:B--2---:R-:W-:Y:S01]  /*01e0*/  IMAD.U32 R4, RZ, RZ, UR4 ;  /* 0x00000004ff047e24 */ /* 0x004fe2000f8e00ff */
[----:B0-----:R-:W-:-:S07]  /*01f0*/  MOV R5, UR5 ;  /* 0x0000000500057c02 */ /* 0x001fce0008000f00 */
[----:B------:R-:W-:-:S07]  /*0200*/  LEPC R20, `(.L_x_1) ;  /* 0x000000001014794e */ /* 0x000fce0000000000 */
[----:B-1----:R-:W-:Y:S05]  /*0210*/  CALL.ABS.NOINC R8 ;  /* 0x0000000008007343 */ /* 0x002fea0003c00000 */
.L_x_1:
[----:B------:R-:W0:Y:S08]  /*0220*/  LDC R13, c[0x0][0x380] ;  /* 0x0000e000ff0d7b82 */ /* 0x000e300000000800 */
[----:B------:R-:W1:Y:S08]  /*0230*/  LDC.64 R8, c[0x0][0x388] ;  /* 0x0000e200ff087b82 */ /* 0x000e700000000a00 */
[----:B------:R-:W2:Y:S01]  /*0240*/  LDC.64 R10, c[0x0][0x390] ;  /* 0x0000e400ff0a7b82 */ /* 0x000ea20000000a00 */
[----:B0-----:R-:W-:-:S13]  /*0250*/  ISETP.GE.U32.AND P0, PT, R16, R13, PT ;  /* 0x0000000d1000720c */ /* 0x001fda0003f06070 */
[----:B-1----:R-:W-:Y:S05]  /*0260*/  @P0 EXIT ;  /* 0x000000000000094d */ /* 0x002fea0003800000 */
.L_x_2:
[----:B------:R-:W-:-:S04]  /*0270*/  IMAD.WIDE.U32 R4, R16, 0x4, R8 ;  /* 0x0000000410047825 */ /* 0x000fc800078e0008 */
[----:B0-2---:R-:W-:Y:S02]  /*0280*/  IMAD.WIDE.U32 R6, R16, 0x4, R10 ;  /* 0x0000000410067825 */ /* 0x005fe400078e000a */
[----:B------:R-:W2:Y:S04]  /*0290*/  LDG.E R4, desc[UR36][R4.64] ;  /* 0x0000002404047981 */ /* 0x000ea8000c1e1900 */
[----:B------:R-:W2:Y:S01]  /*02a0*/  LDG.E R3, desc[UR36][R6.64] ;  /* 0x0000002406037981 */ /* 0x000ea2000c1e1900 */
[----:B------:R-:W-:-:S05]  /*02b0*/  IMAD.IADD R16, R2, 0x1, R16 ;  /* 0x0000000102107824 */ /* 0x000fca00078e0210 */
[----:B------:R-:W-:Y:S01]  /*02c0*/  ISETP.GE.U32.AND P0, PT, R16, R13, PT ;  /* 0x0000000d1000720c */ /* 0x000fe20003f06070 */
[----:B--2---:R-:W-:-:S05]  /*02d0*/  FADD R3, R4, R3 ;  /* 0x0000000304037221 */ /* 0x004fca0000000000 */
[----:B------:R0:W-:Y:S07]  /*02e0*/  STG.E desc[UR36][R6.64], R3 ;  /* 0x0000000306007986 */ /* 0x0001ee000c101924 */
[----:B------:R-:W-:Y:S05]  /*02f0*/  @!P0 BRA `(.L_x_2) ;  /* 0xfffffffc00dc8947 */ /* 0x000fea000383ffff */
[----:B------:R-:W-:Y:S05]  /*0300*/  EXIT ;  /* 0x000000000000794d */ /* 0x000fea0003800000 */
.L_x_3:
[----:B------:R-:W-:-:S00]  /*0310*/  BRA `(.L_x_3) ;  /* 0xfffffffc00fc7947 */ /* 0x000fc0000383ffff */
[----:B------:R-:W-:-:S00]  /*0320*/  NOP ;  /* 0x0000000000007918 */ /* 0x000fc00000000000 */
        /* <DEDUP_REMOVED lines=13> */
.L_x_4:


//--------------------- .nv.global.init           --------------------------
	.section	.nv.global.init,"aw",@progbits
.nv.global.init:
	.type		$str$1,@object
	.size		$str$1,($str - $str$1)
$str$1:
        /*0000*/ 	.byte	0x63, 0x75, 0x72, 0x72, 0x65, 0x6e, 0x74, 0x54, 0x68, 0x72, 0x65, 0x61, 0x64, 0x49, 0x64, 0x3a
        /*0010*/ 	.byte	0x20, 0x25, 0x64, 0x20, 0x0a, 0x00
	.type		$str,@object
	.size		$str,(.L_0 - $str)
$str:
        /*0016*/ 	.byte	0x6e, 0x75, 0x6d, 0x54, 0x68, 0x72, 0x65, 0x61, 0x64, 0x73, 0x49, 0x6e, 0x47, 0x72, 0x69, 0x64
        /*0026*/ 	.byte	0x3a, 0x20, 0x25, 0x64, 0x20, 0x0a, 0x00
.L_0:


//--------------------- .nv.shared.reserved.0     --------------------------
	.section	.nv.shared.reserved.0,"aw",@nobits
	.weak		__nv_reservedSMEM_offset_0_alias
	.size		__nv_reservedSMEM_offset_0_alias, 0, 64
	.other		__nv_reservedSMEM_offset_0_alias,@"STO_CUDA_RESERVED_SHARED STV_DEFAULT"
__nv_reservedSMEM_offset_0_alias:
	.zero		0
	.zero		64


//--------------------- .nv.constant0._Z3addiPfS_Pj --------------------------
	.section	.nv.constant0._Z3addiPfS_Pj,"a",@progbits
	.sectionflags	@""
	.align	4
.nv.constant0._Z3addiPfS_Pj:
	.zero		928


//--------------------- SYMBOLS --------------------------

	.type		.nv.reservedSmem.offset0,@object
	.size		.nv.reservedSmem.offset0,0x4
	.type		vprintf,@function
